//
// Generated by NVIDIA NVVM Compiler
//
// Compiler Build ID: CL-36424714
// Cuda compilation tools, release 13.0, V13.0.88
// Based on NVVM 20.0.0
//

.version 9.0
.target sm_100
.address_size 64

	// .globl	sgemm

.visible .entry sgemm(
	.param .u64 .ptr .align 1 sgemm_param_0,
	.param .u64 .ptr .align 1 sgemm_param_1,
	.param .u64 .ptr .align 1 sgemm_param_2,
	.param .u32 sgemm_param_3,
	.param .u32 sgemm_param_4,
	.param .u32 sgemm_param_5
)
{
	.reg .pred 	%p<13>;
	.reg .b32 	%r<41>;
	.reg .b32 	%f<68>;
	.reg .b64 	%rd<53>;

	ld.param.u64 	%rd7, [sgemm_param_0];
	ld.param.u64 	%rd8, [sgemm_param_1];
	ld.param.u64 	%rd6, [sgemm_param_2];
	ld.param.u32 	%r20, [sgemm_param_3];
	ld.param.u32 	%r18, [sgemm_param_4];
	ld.param.u32 	%r19, [sgemm_param_5];
	cvta.to.global.u64 	%rd1, %rd8;
	cvta.to.global.u64 	%rd2, %rd7;
	mov.u32 	%r21, %ctaid.y;
	mov.u32 	%r22, %ntid.y;
	mov.u32 	%r23, %tid.y;
	mad.lo.s32 	%r1, %r21, %r22, %r23;
	mov.u32 	%r24, %ctaid.x;
	mov.u32 	%r25, %ntid.x;
	mov.u32 	%r26, %tid.x;
	mad.lo.s32 	%r2, %r24, %r25, %r26;
	setp.ge.s32 	%p1, %r1, %r20;
	setp.ge.s32 	%p2, %r2, %r18;
	or.pred  	%p3, %p1, %p2;
	@%p3 bra 	$L__BB0_14;
	setp.lt.s32 	%p4, %r19, 1;
	mov.f32 	%f67, 0f00000000;
	@%p4 bra 	$L__BB0_13;
	mul.lo.s32 	%r3, %r19, %r1;
	and.b32  	%r4, %r19, 7;
	setp.lt.u32 	%p5, %r19, 8;
	mov.f32 	%f67, 0f00000000;
	mov.b32 	%r39, 0;
	@%p5 bra 	$L__BB0_5;
	and.b32  	%r39, %r19, 2147483640;
	neg.s32 	%r37, %r39;
	shl.b32 	%r7, %r18, 3;
	mul.wide.u32 	%rd9, %r3, 4;
	add.s64 	%rd10, %rd9, %rd2;
	add.s64 	%rd52, %rd10, 16;
	mov.f32 	%f67, 0f00000000;
	mul.wide.s32 	%rd13, %r18, 4;
	mov.u32 	%r36, %r2;
$L__BB0_4:
	.pragma "nounroll";
	ld.global.nc.f32 	%f17, [%rd52+-16];
	mul.wide.s32 	%rd11, %r36, 4;
	add.s64 	%rd12, %rd1, %rd11;
	ld.global.nc.f32 	%f18, [%rd12];
	fma.rn.f32 	%f19, %f17, %f18, %f67;
	ld.global.nc.f32 	%f20, [%rd52+-12];
	add.s64 	%rd14, %rd12, %rd13;
	ld.global.nc.f32 	%f21, [%rd14];
	fma.rn.f32 	%f22, %f20, %f21, %f19;
	ld.global.nc.f32 	%f23, [%rd52+-8];
	add.s64 	%rd15, %rd14, %rd13;
	ld.global.nc.f32 	%f24, [%rd15];
	fma.rn.f32 	%f25, %f23, %f24, %f22;
	ld.global.nc.f32 	%f26, [%rd52+-4];
	add.s64 	%rd16, %rd15, %rd13;
	ld.global.nc.f32 	%f27, [%rd16];
	fma.rn.f32 	%f28, %f26, %f27, %f25;
	ld.global.nc.f32 	%f29, [%rd52];
	add.s64 	%rd17, %rd16, %rd13;
	ld.global.nc.f32 	%f30, [%rd17];
	fma.rn.f32 	%f31, %f29, %f30, %f28;
	ld.global.nc.f32 	%f32, [%rd52+4];
	add.s64 	%rd18, %rd17, %rd13;
	ld.global.nc.f32 	%f33, [%rd18];
	fma.rn.f32 	%f34, %f32, %f33, %f31;
	ld.global.nc.f32 	%f35, [%rd52+8];
	add.s64 	%rd19, %rd18, %rd13;
	ld.global.nc.f32 	%f36, [%rd19];
	fma.rn.f32 	%f37, %f35, %f36, %f34;
	ld.global.nc.f32 	%f38, [%rd52+12];
	add.s64 	%rd20, %rd19, %rd13;
	ld.global.nc.f32 	%f39, [%rd20];
	fma.rn.f32 	%f67, %f38, %f39, %f37;
	add.s32 	%r37, %r37, 8;
	add.s32 	%r36, %r36, %r7;
	add.s64 	%rd52, %rd52, 32;
	setp.ne.s32 	%p6, %r37, 0;
	@%p6 bra 	$L__BB0_4;
$L__BB0_5:
	setp.eq.s32 	%p7, %r4, 0;
	@%p7 bra 	$L__BB0_13;
	and.b32  	%r13, %r19, 3;
	setp.lt.u32 	%p8, %r4, 4;
	@%p8 bra 	$L__BB0_8;
	add.s32 	%r28, %r39, %r3;
	mul.wide.u32 	%rd21, %r28, 4;
	add.s64 	%rd22, %rd2, %rd21;
	ld.global.nc.f32 	%f41, [%rd22];
	mad.lo.s32 	%r29, %r39, %r18, %r2;
	mul.wide.s32 	%rd23, %r29, 4;
	add.s64 	%rd24, %rd1, %rd23;
	ld.global.nc.f32 	%f42, [%rd24];
	fma.rn.f32 	%f43, %f41, %f42, %f67;
	cvt.u64.u32 	%rd25, %r3;
	cvt.u64.u32 	%rd26, %r39;
	add.s64 	%rd27, %rd26, %rd25;
	shl.b64 	%rd28, %rd27, 2;
	add.s64 	%rd29, %rd2, %rd28;
	ld.global.nc.f32 	%f44, [%rd29+4];
	mul.wide.s32 	%rd30, %r18, 4;
	add.s64 	%rd31, %rd24, %rd30;
	ld.global.nc.f32 	%f45, [%rd31];
	fma.rn.f32 	%f46, %f44, %f45, %f43;
	ld.global.nc.f32 	%f47, [%rd29+8];
	add.s64 	%rd32, %rd31, %rd30;
	ld.global.nc.f32 	%f48, [%rd32];
	fma.rn.f32 	%f49, %f47, %f48, %f46;
	ld.global.nc.f32 	%f50, [%rd29+12];
	add.s64 	%rd33, %rd32, %rd30;
	ld.global.nc.f32 	%f51, [%rd33];
	fma.rn.f32 	%f67, %f50, %f51, %f49;
	add.s32 	%r39, %r39, 4;
$L__BB0_8:
	setp.eq.s32 	%p9, %r13, 0;
	@%p9 bra 	$L__BB0_13;
	setp.eq.s32 	%p10, %r13, 1;
	@%p10 bra 	$L__BB0_11;
	add.s32 	%r30, %r39, %r3;
	mul.wide.u32 	%rd34, %r30, 4;
	add.s64 	%rd35, %rd2, %rd34;
	ld.global.nc.f32 	%f53, [%rd35];
	mad.lo.s32 	%r31, %r39, %r18, %r2;
	mul.wide.s32 	%rd36, %r31, 4;
	add.s64 	%rd37, %rd1, %rd36;
	ld.global.nc.f32 	%f54, [%rd37];
	fma.rn.f32 	%f55, %f53, %f54, %f67;
	cvt.u64.u32 	%rd38, %r3;
	cvt.u64.u32 	%rd39, %r39;
	add.s64 	%rd40, %rd39, %rd38;
	shl.b64 	%rd41, %rd40, 2;
	add.s64 	%rd42, %rd2, %rd41;
	ld.global.nc.f32 	%f56, [%rd42+4];
	mul.wide.s32 	%rd43, %r18, 4;
	add.s64 	%rd44, %rd37, %rd43;
	ld.global.nc.f32 	%f57, [%rd44];
	fma.rn.f32 	%f67, %f56, %f57, %f55;
	add.s32 	%r39, %r39, 2;
$L__BB0_11:
	and.b32  	%r32, %r19, 1;
	setp.eq.b32 	%p11, %r32, 1;
	not.pred 	%p12, %p11;
	@%p12 bra 	$L__BB0_13;
	add.s32 	%r33, %r39, %r3;
	mul.wide.u32 	%rd45, %r33, 4;
	add.s64 	%rd46, %rd2, %rd45;
	ld.global.nc.f32 	%f58, [%rd46];
	mad.lo.s32 	%r34, %r39, %r18, %r2;
	mul.wide.s32 	%rd47, %r34, 4;
	add.s64 	%rd48, %rd1, %rd47;
	ld.global.nc.f32 	%f59, [%rd48];
	fma.rn.f32 	%f67, %f58, %f59, %f67;
$L__BB0_13:
	mad.lo.s32 	%r35, %r18, %r1, %r2;
	cvta.to.global.u64 	%rd49, %rd6;
	mul.wide.s32 	%rd50, %r35, 4;
	add.s64 	%rd51, %rd49, %rd50;
	st.global.f32 	[%rd51], %f67;
$L__BB0_14:
	ret;

}


// ===== COMPILED SASS (sm_100) =====

	.target	sm_100

	.elftype	@"ET_EXEC"


//--------------------- .note.nv.tkinfo           --------------------------
	.section	.note.nv.tkinfo,"",@"SHT_NOTE"
	.sectionflags	@"SHF_NOTE_NV_TKINFO"
	.tkinfo
        /*0018*/ 	.word	0x00000002
        /*0030*/ 	.string	""
        /*0030*/ 	.string	"ptxas"
        /*0030*/ 	.string	"Cuda compilation tools, release 13.0, V13.0.88"
        /*0030*/ 	.string	"Build cuda_13.0.r13.0/compiler.36424714_0"
        /*0030*/ 	.string	"-arch sm_100 -m 64 "



//--------------------- .note.nv.cuinfo           --------------------------
	.section	.note.nv.cuinfo,"",@"SHT_NOTE"
	.sectionflags	@"SHF_NOTE_NV_CUINFO"
        /*0018*/ 	.short	0x0002
        /*001a*/ 	.short	0x0064
        /*001c*/ 	.short	0x0082
	.zero		2


//--------------------- .nv.info                  --------------------------
	.section	.nv.info,"",@"SHT_CUDA_INFO"
	.align	4


	//----- nvinfo : EIATTR_REGCOUNT
	.align		4
        /*0000*/ 	.byte	0x04, 0x2f
        /*0002*/ 	.short	(.L_1 - .L_0)
	.align		4
.L_0:
        /*0004*/ 	.word	index@(sgemm)
        /*0008*/ 	.word	0x00000020


	//----- nvinfo : EIATTR_FRAME_SIZE
	.align		4
.L_1:
        /*000c*/ 	.byte	0x04, 0x11
        /*000e*/ 	.short	(.L_3 - .L_2)
	.align		4
.L_2:
        /*0010*/ 	.word	index@(sgemm)
        /*0014*/ 	.word	0x00000000


	//----- nvinfo : EIATTR_MIN_STACK_SIZE
	.align		4
.L_3:
        /*0018*/ 	.byte	0x04, 0x12
        /*001a*/ 	.short	(.L_5 - .L_4)
	.align		4
.L_4:
        /*001c*/ 	.word	index@(sgemm)
        /*0020*/ 	.word	0x00000000
.L_5:


//--------------------- .nv.compat                --------------------------
	.section	.nv.compat,"",@"SHT_CUDA_COMPAT_INFO"
	.align	4
        /*0000*/ 	.byte	0x02, 0x09, 0x00, 0x00, 0x02, 0x02, 0x01, 0x00, 0x02, 0x05, 0x05, 0x00, 0x03, 0x07, 0x01, 0x01
        /*0010*/ 	.byte	0x02, 0x03, 0x00, 0x00, 0x02, 0x06, 0x01, 0x00, 0x04, 0x0b, 0x08, 0x00, 0x09, 0x00, 0x00, 0x00
        /*0020*/ 	.byte	0x00, 0x00, 0x00, 0x00


//--------------------- .nv.info.sgemm            --------------------------
	.section	.nv.info.sgemm,"",@"SHT_CUDA_INFO"
	.sectionflags	@""
	.align	4


	//----- nvinfo : EIATTR_CUDA_API_VERSION
	.align		4
        /*0000*/ 	.byte	0x04, 0x37
        /*0002*/ 	.short	(.L_7 - .L_6)
.L_6:
        /*0004*/ 	.word	0x00000082


	//----- nvinfo : EIATTR_KPARAM_INFO
	.align		4
.L_7:
        /*0008*/ 	.byte	0x04, 0x17
        /*000a*/ 	.short	(.L_9 - .L_8)
.L_8:
        /*000c*/ 	.word	0x00000000
        /*0010*/ 	.short	0x0005
        /*0012*/ 	.short	0x0020
        /*0014*/ 	.byte	0x00, 0xf0, 0x11, 0x00


	//----- nvinfo : EIATTR_KPARAM_INFO
	.align		4
.L_9:
        /*0018*/ 	.byte	0x04, 0x17
        /*001a*/ 	.short	(.L_11 - .L_10)
.L_10:
        /*001c*/ 	.word	0x00000000
        /*0020*/ 	.short	0x0004
        /*0022*/ 	.short	0x001c
        /*0024*/ 	.byte	0x00, 0xf0, 0x11, 0x00


	//----- nvinfo : EIATTR_KPARAM_INFO
	.align		4
.L_11:
        /*0028*/ 	.byte	0x04, 0x17
        /*002a*/ 	.short	(.L_13 - .L_12)
.L_12:
        /*002c*/ 	.word	0x00000000
        /*0030*/ 	.short	0x0003
        /*0032*/ 	.short	0x0018
        /*0034*/ 	.byte	0x00, 0xf0, 0x11, 0x00


	//----- nvinfo : EIATTR_KPARAM_INFO
	.align		4
.L_13:
        /*0038*/ 	.byte	0x04, 0x17
        /*003a*/ 	.short	(.L_15 - .L_14)
.L_14:
        /*003c*/ 	.word	0x00000000
        /*0040*/ 	.short	0x0002
        /*0042*/ 	.short	0x0010
        /*0044*/ 	.byte	0x00, 0xf5, 0x21, 0x00


	//----- nvinfo : EIATTR_KPARAM_INFO
	.align		4
.L_15:
        /*0048*/ 	.byte	0x04, 0x17
        /*004a*/ 	.short	(.L_17 - .L_16)
.L_16:
        /*004c*/ 	.word	0x00000000
        /*0050*/ 	.short	0x0001
        /*0052*/ 	.short	0x0008
        /*0054*/ 	.byte	0x00, 0xf5, 0x21, 0x00


	//----- nvinfo : EIATTR_KPARAM_INFO
	.align		4
.L_17:
        /*0058*/ 	.byte	0x04, 0x17
        /*005a*/ 	.short	(.L_19 - .L_18)
.L_18:
        /*005c*/ 	.word	0x00000000
        /*0060*/ 	.short	0x0000
        /*0062*/ 	.short	0x0000
        /*0064*/ 	.byte	0x00, 0xf5, 0x21, 0x00


	//----- nvinfo : EIATTR_SPARSE_MMA_MASK
	.align		4
.L_19:
        /*0068*/ 	.byte	0x03, 0x50
        /*006a*/ 	.short	0x0000


	//----- nvinfo : EIATTR_MAXREG_COUNT
	.align		4
        /*006c*/ 	.byte	0x03, 0x1b
        /*006e*/ 	.short	0x00ff


	//----- nvinfo : EIATTR_MERCURY_ISA_VERSION
	.align		4
        /*0070*/ 	.byte	0x03, 0x5f
        /*0072*/ 	.short	0x0101


	//----- nvinfo : EIATTR_VRC_CTA_INIT_COUNT
	.align		4
        /*0074*/ 	.byte	0x02, 0x4a
	.zero		1
	.zero		1


	//----- nvinfo : EIATTR_EXIT_INSTR_OFFSETS
	.align		4
        /*0078*/ 	.byte	0x04, 0x1c
        /*007a*/ 	.short	(.L_21 - .L_20)


	//   ....[0]....
.L_20:
        /*007c*/ 	.word	0x000000c0


	//   ....[1]....
        /*0080*/ 	.word	0x000008e0


	//----- nvinfo : EIATTR_CBANK_PARAM_SIZE
	.align		4
.L_21:
        /*0084*/ 	.byte	0x03, 0x19
        /*0086*/ 	.short	0x0024


	//----- nvinfo : EIATTR_PARAM_CBANK
	.align		4
        /*0088*/ 	.byte	0x04, 0x0a
        /*008a*/ 	.short	(.L_23 - .L_22)
	.align		4
.L_22:
        /*008c*/ 	.word	index@(.nv.constant0.sgemm)
        /*0090*/ 	.short	0x0380
        /*0092*/ 	.short	0x0024


	//----- nvinfo : EIATTR_SW_WAR
	.align		4
.L_23:
        /*0094*/ 	.byte	0x04, 0x36
        /*0096*/ 	.short	(.L_25 - .L_24)
.L_24:
        /*0098*/ 	.word	0x00000008
.L_25:


//--------------------- .nv.callgraph             --------------------------
	.section	.nv.callgraph,"",@"SHT_CUDA_CALLGRAPH"
	.align	4
	.sectionentsize	8
	.align		4
        /*0000*/ 	.word	0x00000000
	.align		4
        /*0004*/ 	.word	0xffffffff
	.align		4
        /*0008*/ 	.word	0x00000000
	.align		4
        /*000c*/ 	.word	0xfffffffe
	.align		4
        /*0010*/ 	.word	0x00000000
	.align		4
        /*0014*/ 	.word	0xfffffffd
	.align		4
        /*0018*/ 	.word	0x00000000
	.align		4
        /*001c*/ 	.word	0xfffffffc


//--------------------- .text.sgemm               --------------------------
	.section	.text.sgemm,"ax",@progbits
	.align	128
        .global         sgemm
        .type           sgemm,@function
        .size           sgemm,(.L_x_5 - sgemm)
        .other          sgemm,@"STO_CUDA_ENTRY STV_DEFAULT"
sgemm:
.text.sgemm:
[----:B------:R-:W-:Y:S01]  /*0000*/  LDC R1, c[0x0][0x37c] ;  /* 0x0000df00ff017b82 */ /* 0x000fe20000000800 */
[----:B------:R-:W0:Y:S07]  /*0010*/  S2R R5, SR_TID.X ;  /* 0x0000000000057919 */ /* 0x000e2e0000002100 */
[----:B------:R-:W1:Y:S01]  /*0020*/  LDC R19, c[0x0][0x364] ;  /* 0x0000d900ff137b82 */ /* 0x000e620000000800 */
[----:B------:R-:W1:Y:S07]  /*0030*/  S2R R4, SR_TID.Y ;  /* 0x0000000000047919 */ /* 0x000e6e0000002200 */
[----:B------:R-:W0:Y:S08]  /*0040*/  S2UR UR5, SR_CTAID.X ;  /* 0x00000000000579c3 */ /* 0x000e300000002500 */
[----:B------:R-:W0:Y:S08]  /*0050*/  LDC R0, c[0x0][0x360] ;  /* 0x0000d800ff007b82 */ /* 0x000e300000000800 */
[----:B------:R-:W1:Y:S08]  /*0060*/  S2UR UR4, SR_CTAID.Y ;  /* 0x00000000000479c3 */ /* 0x000e700000002600 */
[----:B------:R-:W2:Y:S01]  /*0070*/  LDC.64 R2, c[0x0][0x398] ;  /* 0x0000e600ff027b82 */ /* 0x000ea20000000a00 */
[----:B0-----:R-:W-:-:S02]  /*0080*/  IMAD R0, R0, UR5, R5 ;  /* 0x0000000500007c24 */ /* 0x001fc4000f8e0205 */
[----:B-1----:R-:W-:-:S03]  /*0090*/  IMAD R19, R19, UR4, R4 ;  /* 0x0000000413137c24 */ /* 0x002fc6000f8e0204 */
[----:B--2---:R-:W-:-:S04]  /*00a0*/  ISETP.GE.AND P0, PT, R0, R3, PT ;  /* 0x000000030000720c */ /* 0x004fc80003f06270 */
[----:B------:R-:W-:-:S13]  /*00b0*/  ISETP.GE.OR P0, PT, R19, R2, P0 ;  /* 0x000000021300720c */ /* 0x000fda0000706670 */
[----:B------:R-:W-:Y:S05]  /*00c0*/  @P0 EXIT ;  /* 0x000000000000094d */ /* 0x000fea0003800000 */
[----:B------:R-:W0:Y:S01]  /*00d0*/  LDC R2, c[0x0][0x3a0] ;  /* 0x0000e800ff027b82 */ /* 0x000e220000000800 */
[----:B------:R-:W1:Y:S01]  /*00e0*/  LDCU.64 UR4, c[0x0][0x358] ;  /* 0x00006b00ff0477ac */ /* 0x000e620008000a00 */
[----:B------:R-:W-:Y:S01]  /*00f0*/  HFMA2 R24, -RZ, RZ, 0, 0 ;  /* 0x00000000ff187431 */ /* 0x000fe200000001ff */
[----:B0-----:R-:W-:-:S13]  /*0100*/  ISETP.GE.AND P0, PT, R2, 0x1, PT ;  /* 0x000000010200780c */ /* 0x001fda0003f06270 */
[----:B-1----:R-:W-:Y:S05]  /*0110*/  @!P0 BRA `(.L_x_0) ;  /* 0x0000000400e08947 */ /* 0x002fea0003800000 */
[C---:B------:R-:W-:Y:S01]  /*0120*/  ISETP.GE.U32.AND P1, PT, R2.reuse, 0x8, PT ;  /* 0x000000080200780c */ /* 0x040fe20003f26070 */
[----:B------:R-:W-:Y:S01]  /*0130*/  IMAD R20, R19, R2, RZ ;  /* 0x0000000213147224 */ /* 0x000fe200078e02ff */
[----:B------:R-:W-:Y:S02]  /*0140*/  LOP3.LUT R27, R2, 0x7, RZ, 0xc0, !PT ;  /* 0x00000007021b7812 */ /* 0x000fe400078ec0ff */
[----:B------:R-:W-:Y:S02]  /*0150*/  MOV R24, RZ ;  /* 0x000000ff00187202 */ /* 0x000fe40000000f00 */
[----:B------:R-:W-:Y:S02]  /*0160*/  ISETP.NE.AND P0, PT, R27, RZ, PT ;  /* 0x000000ff1b00720c */ /* 0x000fe40003f05270 */
[----:B------:R-:W-:-:S05]  /*0170*/  MOV R21, RZ ;  /* 0x000000ff00157202 */ /* 0x000fca0000000f00 */
[----:B------:R-:W-:Y:S06]  /*0180*/  @!P1 BRA `(.L_x_1) ;  /* 0x0000000000c49947 */ /* 0x000fec0003800000 */
[----:B------:R-:W0:Y:S01]  /*0190*/  LDC.64 R4, c[0x0][0x380] ;  /* 0x0000e000ff047b82 */ /* 0x000e220000000a00 */
[----:B------:R-:W-:Y:S02]  /*01a0*/  LOP3.LUT R21, R2, 0x7ffffff8, RZ, 0xc0, !PT ;  /* 0x7ffffff802157812 */ /* 0x000fe400078ec0ff */
[----:B------:R-:W-:Y:S02]  /*01b0*/  MOV R24, RZ ;  /* 0x000000ff00187202 */ /* 0x000fe40000000f00 */
[----:B------:R-:W-:Y:S02]  /*01c0*/  MOV R18, R0 ;  /* 0x0000000000127202 */ /* 0x000fe40000000f00 */
[----:B------:R-:W-:Y:S01]  /*01d0*/  IADD3 R22, PT, PT, -R21, RZ, RZ ;  /* 0x000000ff15167210 */ /* 0x000fe20007ffe1ff */
[----:B0-----:R-:W-:-:S03]  /*01e0*/  IMAD.WIDE.U32 R4, R20, 0x4, R4 ;  /* 0x0000000414047825 */ /* 0x001fc600078e0004 */
[----:B------:R-:W-:-:S04]  /*01f0*/  IADD3 R6, P1, PT, R4, 0x10, RZ ;  /* 0x0000001004067810 */ /* 0x000fc80007f3e0ff */
[----:B------:R-:W-:-:S09]  /*0200*/  IADD3.X R7, PT, PT, RZ, R5, RZ, P1, !PT ;  /* 0x00000005ff077210 */ /* 0x000fd20000ffe4ff */
.L_x_2:
[----:B------:R-:W0:Y:S01]  /*0210*/  LDC.64 R16, c[0x0][0x388] ;  /* 0x0000e200ff107b82 */ /* 0x000e220000000a00 */
[----:B------:R-:W-:Y:S02]  /*0220*/  MOV R4, R6 ;  /* 0x0000000600047202 */ /* 0x000fe40000000f00 */
[----:B------:R-:W-:-:S05]  /*0230*/  MOV R5, R7 ;  /* 0x0000000700057202 */ /* 0x000fca0000000f00 */
[----:B------:R-:W2:Y:S04]  /*0240*/  LDG.E.CONSTANT R25, desc[UR4][R4.64+-0x10] ;  /* 0xfffff00404197981 */ /* 0x000ea8000c1e9900 */
[----:B------:R-:W3:Y:S04]  /*0250*/  LDG.E.CONSTANT R23, desc[UR4][R4.64+-0xc] ;  /* 0xfffff40404177981 */ /* 0x000ee8000c1e9900 */
[----:B------:R-:W4:Y:S04]  /*0260*/  LDG.E.CONSTANT R29, desc[UR4][R4.64+-0x8] ;  /* 0xfffff804041d7981 */ /* 0x000f28000c1e9900 */
[----:B------:R-:W5:Y:S01]  /*0270*/  LDG.E.CONSTANT R28, desc[UR4][R4.64+-0x4] ;  /* 0xfffffc04041c7981 */ /* 0x000f62000c1e9900 */
[----:B0-----:R-:W-:-:S05]  /*0280*/  IMAD.WIDE R16, R18, 0x4, R16 ;  /* 0x0000000412107825 */ /* 0x001fca00078e0210 */
[----:B------:R0:W2:Y:S01]  /*0290*/  LDG.E.CONSTANT R26, desc[UR4][R16.64] ;  /* 0x00000004101a7981 */ /* 0x0000a2000c1e9900 */
[----:B------:R-:W-:-:S04]  /*02a0*/  IMAD.WIDE R14, R3, 0x4, R16 ;  /* 0x00000004030e7825 */ /* 0x000fc800078e0210 */
[C---:B------:R-:W-:Y:S02]  /*02b0*/  IMAD.WIDE R6, R3.reuse, 0x4, R14 ;  /* 0x0000000403067825 */ /* 0x040fe400078e020e */
[----:B------:R-:W3:Y:S02]  /*02c0*/  LDG.E.CONSTANT R14, desc[UR4][R14.64] ;  /* 0x000000040e0e7981 */ /* 0x000ee4000c1e9900 */
[C---:B------:R-:W-:Y:S02]  /*02d0*/  IMAD.WIDE R10, R3.reuse, 0x4, R6 ;  /* 0x00000004030a7825 */ /* 0x040fe400078e0206 */
[----:B------:R-:W4:Y:S02]  /*02e0*/  LDG.E.CONSTANT R6, desc[UR4][R6.64] ;  /* 0x0000000406067981 */ /* 0x000f24000c1e9900 */
[C---:B------:R-:W-:Y:S02]  /*02f0*/  IMAD.WIDE R8, R3.reuse, 0x4, R10 ;  /* 0x0000000403087825 */ /* 0x040fe400078e020a */
[----:B------:R-:W5:Y:S02]  /*0300*/  LDG.E.CONSTANT R10, desc[UR4][R10.64] ;  /* 0x000000040a0a7981 */ /* 0x000f64000c1e9900 */
[----:B------:R-:W-:-:S02]  /*0310*/  IMAD.WIDE R12, R3, 0x4, R8 ;  /* 0x00000004030c7825 */ /* 0x000fc400078e0208 */
[----:B------:R-:W5:Y:S04]  /*0320*/  LDG.E.CONSTANT R7, desc[UR4][R4.64] ;  /* 0x0000000404077981 */ /* 0x000f68000c1e9900 */
[----:B------:R-:W5:Y:S01]  /*0330*/  LDG.E.CONSTANT R8, desc[UR4][R8.64] ;  /* 0x0000000408087981 */ /* 0x000f62000c1e9900 */
[----:B0-----:R-:W-:-:S03]  /*0340*/  IMAD.WIDE R16, R3, 0x4, R12 ;  /* 0x0000000403107825 */ /* 0x001fc600078e020c */
[----:B------:R-:W5:Y:S04]  /*0350*/  LDG.E.CONSTANT R12, desc[UR4][R12.64] ;  /* 0x000000040c0c7981 */ /* 0x000f68000c1e9900 */
[----:B------:R-:W5:Y:S04]  /*0360*/  LDG.E.CONSTANT R15, desc[UR4][R16.64] ;  /* 0x00000004100f7981 */ /* 0x000f68000c1e9900 */
[----:B------:R-:W5:Y:S04]  /*0370*/  LDG.E.CONSTANT R9, desc[UR4][R4.64+0x4] ;  /* 0x0000040404097981 */ /* 0x000f68000c1e9900 */
[----:B------:R-:W5:Y:S01]  /*0380*/  LDG.E.CONSTANT R11, desc[UR4][R4.64+0xc] ;  /* 0x00000c04040b7981 */ /* 0x000f62000c1e9900 */
[----:B--2---:R-:W-:Y:S01]  /*0390*/  FFMA R26, R25, R26, R24 ;  /* 0x0000001a191a7223 */ /* 0x004fe20000000018 */
[----:B------:R-:W-:-:S02]  /*03a0*/  IMAD.WIDE R24, R3, 0x4, R16 ;  /* 0x0000000403187825 */ /* 0x000fc400078e0210 */
[----:B------:R-:W2:Y:S04]  /*03b0*/  LDG.E.CONSTANT R16, desc[UR4][R4.64+0x8] ;  /* 0x0000080404107981 */ /* 0x000ea8000c1e9900 */
[----:B------:R-:W2:Y:S01]  /*03c0*/  LDG.E.CONSTANT R24, desc[UR4][R24.64] ;  /* 0x0000000418187981 */ /* 0x000ea2000c1e9900 */
[----:B---3--:R-:W-:Y:S01]  /*03d0*/  FFMA R14, R23, R14, R26 ;  /* 0x0000000e170e7223 */ /* 0x008fe2000000001a */
[----:B------:R-:W-:-:S03]  /*03e0*/  IADD3 R22, PT, PT, R22, 0x8, RZ ;  /* 0x0000000816167810 */ /* 0x000fc60007ffe0ff */
[----:B----4-:R-:W-:Y:S01]  /*03f0*/  FFMA R29, R29, R6, R14 ;  /* 0x000000061d1d7223 */ /* 0x010fe2000000000e */
[----:B------:R-:W-:-:S03]  /*0400*/  ISETP.NE.AND P1, PT, R22, RZ, PT ;  /* 0x000000ff1600720c */ /* 0x000fc60003f25270 */
[----:B-----5:R-:W-:Y:S01]  /*0410*/  FFMA R10, R28, R10, R29 ;  /* 0x0000000a1c0a7223 */ /* 0x020fe2000000001d */
[----:B------:R-:W-:-:S03]  /*0420*/  IADD3 R6, P2, PT, R4, 0x20, RZ ;  /* 0x0000002004067810 */ /* 0x000fc60007f5e0ff */
[----:B------:R-:W-:Y:S01]  /*0430*/  FFMA R8, R7, R8, R10 ;  /* 0x0000000807087223 */ /* 0x000fe2000000000a */
[----:B------:R-:W-:Y:S02]  /*0440*/  IADD3.X R7, PT, PT, RZ, R5, RZ, P2, !PT ;  /* 0x00000005ff077210 */ /* 0x000fe400017fe4ff */
[----:B------:R-:W-:Y:S01]  /*0450*/  LEA R18, R3, R18, 0x3 ;  /* 0x0000001203127211 */ /* 0x000fe200078e18ff */
[----:B------:R-:W-:-:S04]  /*0460*/  FFMA R9, R9, R12, R8 ;  /* 0x0000000c09097223 */ /* 0x000fc80000000008 */
[----:B--2---:R-:W-:-:S04]  /*0470*/  FFMA R16, R16, R15, R9 ;  /* 0x0000000f10107223 */ /* 0x004fc80000000009 */
[----:B------:R-:W-:Y:S01]  /*0480*/  FFMA R24, R11, R24, R16 ;  /* 0x000000180b187223 */ /* 0x000fe20000000010 */
[----:B------:R-:W-:Y:S06]  /*0490*/  @P1 BRA `(.L_x_2) ;  /* 0xfffffffc005c1947 */ /* 0x000fec000383ffff */
.L_x_1:
[----:B------:R-:W-:Y:S05]  /*04a0*/  @!P0 BRA `(.L_x_0) ;  /* 0x0000000000fc8947 */ /* 0x000fea0003800000 */
[----:B------:R-:W-:Y:S02]  /*04b0*/  ISETP.GE.U32.AND P1, PT, R27, 0x4, PT ;  /* 0x000000041b00780c */ /* 0x000fe40003f26070 */
[----:B------:R-:W-:-:S04]  /*04c0*/  LOP3.LUT R16, R2, 0x3, RZ, 0xc0, !PT ;  /* 0x0000000302107812 */ /* 0x000fc800078ec0ff */
[----:B------:R-:W-:-:S07]  /*04d0*/  ISETP.NE.AND P0, PT, R16, RZ, PT ;  /* 0x000000ff1000720c */ /* 0x000fce0003f05270 */
[----:B------:R-:W-:Y:S06]  /*04e0*/  @!P1 BRA `(.L_x_3) ;  /* 0x00000000006c9947 */ /* 0x000fec0003800000 */
[----:B------:R-:W0:Y:S01]  /*04f0*/  LDC.64 R6, c[0x0][0x388] ;  /* 0x0000e200ff067b82 */ /* 0x000e220000000a00 */
[----:B------:R-:W1:Y:S01]  /*0500*/  LDCU.64 UR6, c[0x0][0x380] ;  /* 0x00007000ff0677ac */ /* 0x000e620008000a00 */
[----:B------:R-:W-:Y:S01]  /*0510*/  IMAD R9, R21, R3, R0 ;  /* 0x0000000315097224 */ /* 0x000fe200078e0200 */
[CC--:B------:R-:W-:Y:S02]  /*0520*/  IADD3 R5, PT, PT, R20.reuse, R21.reuse, RZ ;  /* 0x0000001514057210 */ /* 0x0c0fe40007ffe0ff */
[----:B------:R-:W-:-:S03]  /*0530*/  IADD3 R10, P1, PT, R20, R21, RZ ;  /* 0x00000015140a7210 */ /* 0x000fc60007f3e0ff */
[----:B------:R-:W2:Y:S01]  /*0540*/  LDC.64 R14, c[0x0][0x380] ;  /* 0x0000e000ff0e7b82 */ /* 0x000ea20000000a00 */
[----:B0-----:R-:W-:-:S04]  /*0550*/  IMAD.WIDE R6, R9, 0x4, R6 ;  /* 0x0000000409067825 */ /* 0x001fc800078e0206 */
[----:B------:R-:W-:Y:S02]  /*0560*/  IMAD.WIDE R8, R3, 0x4, R6 ;  /* 0x0000000403087825 */ /* 0x000fe400078e0206 */
[----:B------:R-:W3:Y:S02]  /*0570*/  LDG.E.CONSTANT R6, desc[UR4][R6.64] ;  /* 0x0000000406067981 */ /* 0x000ee4000c1e9900 */
[----:B--2---:R-:W-:Y:S01]  /*0580*/  IMAD.WIDE.U32 R14, R5, 0x4, R14 ;  /* 0x00000004050e7825 */ /* 0x004fe200078e000e */
[----:B------:R-:W-:Y:S02]  /*0590*/  IADD3.X R5, PT, PT, RZ, RZ, RZ, P1, !PT ;  /* 0x000000ffff057210 */ /* 0x000fe40000ffe4ff */
[----:B-1----:R-:W-:-:S03]  /*05a0*/  LEA R4, P1, R10, UR6, 0x2 ;  /* 0x000000060a047c11 */ /* 0x002fc6000f8210ff */
[----:B------:R-:W3:Y:S01]  /*05b0*/  LDG.E.CONSTANT R15, desc[UR4][R14.64] ;  /* 0x000000040e0f7981 */ /* 0x000ee2000c1e9900 */
[----:B------:R-:W-:Y:S01]  /*05c0*/  LEA.HI.X R5, R10, UR7, R5, 0x2, P1 ;  /* 0x000000070a057c11 */ /* 0x000fe200088f1405 */
[C---:B------:R-:W-:Y:S02]  /*05d0*/  IMAD.WIDE R10, R3.reuse, 0x4, R8 ;  /* 0x00000004030a7825 */ /* 0x040fe400078e0208 */
[----:B------:R-:W2:Y:S04]  /*05e0*/  LDG.E.CONSTANT R8, desc[UR4][R8.64] ;  /* 0x0000000408087981 */ /* 0x000ea8000c1e9900 */
[----:B------:R-:W2:Y:S01]  /*05f0*/  LDG.E.CONSTANT R17, desc[UR4][R4.64+0x4] ;  /* 0x0000040404117981 */ /* 0x000ea2000c1e9900 */
[----:B------:R-:W-:-:S03]  /*0600*/  IMAD.WIDE R12, R3, 0x4, R10 ;  /* 0x00000004030c7825 */ /* 0x000fc600078e020a */
[----:B------:R-:W4:Y:S04]  /*0610*/  LDG.E.CONSTANT R22, desc[UR4][R10.64] ;  /* 0x000000040a167981 */ /* 0x000f28000c1e9900 */
[----:B------:R-:W4:Y:S04]  /*0620*/  LDG.E.CONSTANT R18, desc[UR4][R4.64+0x8] ;  /* 0x0000080404127981 */ /* 0x000f28000c1e9900 */
[----:B------:R-:W5:Y:S04]  /*0630*/  LDG.E.CONSTANT R26, desc[UR4][R4.64+0xc] ;  /* 0x00000c04041a7981 */ /* 0x000f68000c1e9900 */
[----:B------:R-:W5:Y:S01]  /*0640*/  LDG.E.CONSTANT R12, desc[UR4][R12.64] ;  /* 0x000000040c0c7981 */ /* 0x000f62000c1e9900 */
[----:B------:R-:W-:Y:S01]  /*0650*/  IADD3 R21, PT, PT, R21, 0x4, RZ ;  /* 0x0000000415157810 */ /* 0x000fe20007ffe0ff */
[----:B---3--:R-:W-:-:S04]  /*0660*/  FFMA R24, R15, R6, R24 ;  /* 0x000000060f187223 */ /* 0x008fc80000000018 */
[----:B--2---:R-:W-:-:S04]  /*0670*/  FFMA R17, R17, R8, R24 ;  /* 0x0000000811117223 */ /* 0x004fc80000000018 */
[----:B----4-:R-:W-:-:S04]  /*0680*/  FFMA R17, R18, R22, R17 ;  /* 0x0000001612117223 */ /* 0x010fc80000000011 */
[----:B-----5:R-:W-:-:S07]  /*0690*/  FFMA R24, R26, R12, R17 ;  /* 0x0000000c1a187223 */ /* 0x020fce0000000011 */
.L_x_3:
[----:B------:R-:W-:Y:S05]  /*06a0*/  @!P0 BRA `(.L_x_0) ;  /* 0x00000000007c8947 */ /* 0x000fea0003800000 */
[----:B------:R-:W-:Y:S01]  /*06b0*/  ISETP.NE.AND P1, PT, R16, 0x1, PT ;  /* 0x000000011000780c */ /* 0x000fe20003f25270 */
[----:B------:R-:W0:Y:S01]  /*06c0*/  LDC.64 R12, c[0x0][0x380] ;  /* 0x0000e000ff0c7b82 */ /* 0x000e220000000a00 */
[----:B------:R-:W-:-:S04]  /*06d0*/  LOP3.LUT R2, R2, 0x1, RZ, 0xc0, !PT ;  /* 0x0000000102027812 */ /* 0x000fc800078ec0ff */
[----:B------:R-:W-:-:S03]  /*06e0*/  ISETP.NE.U32.AND P0, PT, R2, 0x1, PT ;  /* 0x000000010200780c */ /* 0x000fc60003f05070 */
[----:B------:R-:W1:Y:S04]  /*06f0*/  LDC.64 R10, c[0x0][0x388] ;  /* 0x0000e200ff0a7b82 */ /* 0x000e680000000a00 */
[CC--:B------:R-:W-:Y:S02]  /*0700*/  @P1 IADD3 R15, PT, PT, R20.reuse, R21.reuse, RZ ;  /* 0x00000015140f1210 */ /* 0x0c0fe40007ffe0ff */
[----:B------:R-:W-:Y:S02]  /*0710*/  @P1 IADD3 R2, P2, PT, R20, R21, RZ ;  /* 0x0000001514021210 */ /* 0x000fe40007f5e0ff */
[----:B------:R-:W2:Y:S02]  /*0720*/  @P1 LDC.64 R4, c[0x0][0x380] ;  /* 0x0000e000ff041b82 */ /* 0x000ea40000000a00 */
[----:B------:R-:W-:-:S06]  /*0730*/  @P1 IADD3.X R14, PT, PT, RZ, RZ, RZ, P2, !PT ;  /* 0x000000ffff0e1210 */ /* 0x000fcc00017fe4ff */
[----:B------:R-:W3:Y:S01]  /*0740*/  LDC.64 R6, c[0x0][0x380] ;  /* 0x0000e000ff067b82 */ /* 0x000ee20000000a00 */
[----:B0-----:R-:W-:-:S04]  /*0750*/  @P1 IMAD.WIDE.U32 R12, R15, 0x4, R12 ;  /* 0x000000040f0c1825 */ /* 0x001fc800078e000c */
[C---:B------:R-:W-:Y:S01]  /*0760*/  @P1 IMAD R15, R21.reuse, R3, R0 ;  /* 0x00000003150f1224 */ /* 0x040fe200078e0200 */
[----:B------:R-:W-:Y:S01]  /*0770*/  @P1 IADD3 R21, PT, PT, R21, 0x2, RZ ;  /* 0x0000000215151810 */ /* 0x000fe20007ffe0ff */
[----:B------:R-:W4:Y:S01]  /*0780*/  @P1 LDG.E.CONSTANT R13, desc[UR4][R12.64] ;  /* 0x000000040c0d1981 */ /* 0x000f22000c1e9900 */
[----:B------:R-:W0:Y:S01]  /*0790*/  LDC.64 R8, c[0x0][0x388] ;  /* 0x0000e200ff087b82 */ /* 0x000e220000000a00 */
[----:B-1----:R-:W-:Y:S01]  /*07a0*/  @P1 IMAD.WIDE R10, R15, 0x4, R10 ;  /* 0x000000040f0a1825 */ /* 0x002fe200078e020a */
[----:B------:R-:W-:Y:S02]  /*07b0*/  @!P0 IADD3 R17, PT, PT, R20, R21, RZ ;  /* 0x0000001514118210 */ /* 0x000fe40007ffe0ff */
[----:B--2---:R-:W-:Y:S01]  /*07c0*/  @P1 LEA R4, P2, R2, R4, 0x2 ;  /* 0x0000000402041211 */ /* 0x004fe200078410ff */
[----:B------:R-:W-:-:S03]  /*07d0*/  @!P0 IMAD R21, R21, R3, R0 ;  /* 0x0000000315158224 */ /* 0x000fc600078e0200 */
[----:B------:R-:W-:Y:S01]  /*07e0*/  @P1 LEA.HI.X R5, R2, R5, R14, 0x2, P2 ;  /* 0x0000000502051211 */ /* 0x000fe200010f140e */
[----:B------:R-:W-:Y:S01]  /*07f0*/  @P1 IMAD.WIDE R14, R3, 0x4, R10 ;  /* 0x00000004030e1825 */ /* 0x000fe200078e020a */
[----:B------:R-:W4:Y:S03]  /*0800*/  @P1 LDG.E.CONSTANT R2, desc[UR4][R10.64] ;  /* 0x000000040a021981 */ /* 0x000f26000c1e9900 */
[----:B---3--:R-:W-:Y:S01]  /*0810*/  @!P0 IMAD.WIDE.U32 R6, R17, 0x4, R6 ;  /* 0x0000000411068825 */ /* 0x008fe200078e0006 */
[----:B------:R-:W2:Y:S04]  /*0820*/  @P1 LDG.E.CONSTANT R5, desc[UR4][R4.64+0x4] ;  /* 0x0000040404051981 */ /* 0x000ea8000c1e9900 */
[----:B------:R-:W2:Y:S01]  /*0830*/  @P1 LDG.E.CONSTANT R14, desc[UR4][R14.64] ;  /* 0x000000040e0e1981 */ /* 0x000ea2000c1e9900 */
[----:B0-----:R-:W-:-:S03]  /*0840*/  @!P0 IMAD.WIDE R8, R21, 0x4, R8 ;  /* 0x0000000415088825 */ /* 0x001fc600078e0208 */
[----:B------:R-:W3:Y:S04]  /*0850*/  @!P0 LDG.E.CONSTANT R7, desc[UR4][R6.64] ;  /* 0x0000000406078981 */ /* 0x000ee8000c1e9900 */
[----:B------:R-:W3:Y:S01]  /*0860*/  @!P0 LDG.E.CONSTANT R8, desc[UR4][R8.64] ;  /* 0x0000000408088981 */ /* 0x000ee2000c1e9900 */
[----:B----4-:R-:W-:-:S04]  /*0870*/  @P1 FFMA R2, R13, R2, R24 ;  /* 0x000000020d021223 */ /* 0x010fc80000000018 */
[----:B--2---:R-:W-:-:S04]  /*0880*/  @P1 FFMA R24, R5, R14, R2 ;  /* 0x0000000e05181223 */ /* 0x004fc80000000002 */
[----:B---3--:R-:W-:-:S07]  /*0890*/  @!P0 FFMA R24, R7, R8, R24 ;  /* 0x0000000807188223 */ /* 0x008fce0000000018 */
.L_x_0:
[----:B------:R-:W0:Y:S01]  /*08a0*/  LDC.64 R4, c[0x0][0x390] ;  /* 0x0000e400ff047b82 */ /* 0x000e220000000a00 */
[----:B------:R-:W-:-:S04]  /*08b0*/  IMAD R3, R19, R3, R0 ;  /* 0x0000000313037224 */ /* 0x000fc800078e0200 */
[----:B0-----:R-:W-:-:S05]  /*08c0*/  IMAD.WIDE R2, R3, 0x4, R4 ;  /* 0x0000000403027825 */ /* 0x001fca00078e0204 */
[----:B------:R-:W-:Y:S01]  /*08d0*/  STG.E desc[UR4][R2.64], R24 ;  /* 0x0000001802007986 */ /* 0x000fe2000c101904 */
[----:B------:R-:W-:Y:S05]  /*08e0*/  EXIT ;  /* 0x000000000000794d */ /* 0x000fea0003800000 */
.L_x_4:
[----:B------:R-:W-:-:S00]  /*08f0*/  BRA `(.L_x_4) ;  /* 0xfffffffc00fc7947 */ /* 0x000fc0000383ffff */
[----:B------:R-:W-:-:S00]  /*0900*/  NOP ;  /* 0x0000000000007918 */ /* 0x000fc00000000000 */
[----:B------:R-:W-:-:S00]  /*0910*/  NOP ;  /* 0x0000000000007918 */ /* 0x000fc00000000000 */
[----:B------:R-:W-:-:S00]  /*0920*/  NOP ;  /* 0x0000000000007918 */ /* 0x000fc00000000000 */
[----:B------:R-:W-:-:S00]  /*0930*/  NOP ;  /* 0x0000000000007918 */ /* 0x000fc00000000000 */
[----:B------:R-:W-:-:S00]  /*0940*/  NOP ;  /* 0x0000000000007918 */ /* 0x000fc00000000000 */
[----:B------:R-:W-:-:S00]  /*0950*/  NOP ;  /* 0x0000000000007918 */ /* 0x000fc00000000000 */
[----:B------:R-:W-:-:S00]  /*0960*/  NOP ;  /* 0x0000000000007918 */ /* 0x000fc00000000000 */
[----:B------:R-:W-:-:S00]  /*0970*/  NOP ;  /* 0x0000000000007918 */ /* 0x000fc00000000000 */
.L_x_5:


//--------------------- .nv.shared.reserved.0     --------------------------
	.section	.nv.shared.reserved.0,"aw",@nobits
	.weak		__nv_reservedSMEM_offset_0_alias
	.size		__nv_reservedSMEM_offset_0_alias, 0, 64
	.other		__nv_reservedSMEM_offset_0_alias,@"STO_CUDA_RESERVED_SHARED STV_DEFAULT"
__nv_reservedSMEM_offset_0_alias:
	.zero		0
	.zero		64


//--------------------- .nv.constant0.sgemm       --------------------------
	.section	.nv.constant0.sgemm,"a",@progbits
	.sectionflags	@""
	.align	4
.nv.constant0.sgemm:
	.zero		932


//--------------------- SYMBOLS --------------------------

	.type		.nv.reservedSmem.offset0,@object
	.size		.nv.reservedSmem.offset0,0x4
